	.target	sm_103a

	.elftype	@"ET_EXEC"


//--------------------- .note.nv.tkinfo           --------------------------
	.section	.note.nv.tkinfo,"",@"SHT_NOTE"
	.sectionflags	@"SHF_NOTE_NV_TKINFO"
	.tkinfo
        /*0018*/ 	.word	0x00000002
        /*0030*/ 	.string	""
        /*0030*/ 	.string	"ptxas"
        /*0030*/ 	.string	"Cuda compilation tools, release 13.0, V13.0.88"
        /*0030*/ 	.string	"Build cuda_13.0.r13.0/compiler.36424714_0"
        /*0030*/ 	.string	"-arch sm_103a -m 64 "



//--------------------- .note.nv.cuinfo           --------------------------
	.section	.note.nv.cuinfo,"",@"SHT_NOTE"
	.sectionflags	@"SHF_NOTE_NV_CUINFO"
        /*0018*/ 	.short	0x0002
        /*001a*/ 	.short	0x0067
        /*001c*/ 	.short	0x0082
	.zero		2


//--------------------- .nv.info                  --------------------------
	.section	.nv.info,"",@"SHT_CUDA_INFO"
	.align	4


	//----- nvinfo : EIATTR_REGCOUNT
	.align		4
        /*0000*/ 	.byte	0x04, 0x2f
        /*0002*/ 	.short	(.L_20 - .L_19)
	.align		4
.L_19:
        /*0004*/ 	.word	index@(_ZN17fastertransformer21transform_mask_kernelEP7__half2PKS0_jjjjj)
        /*0008*/ 	.word	0x00000012


	//----- nvinfo : EIATTR_FRAME_SIZE
	.align		4
.L_20:
        /*000c*/ 	.byte	0x04, 0x11
        /*000e*/ 	.short	(.L_22 - .L_21)
	.align		4
.L_21:
        /*0010*/ 	.word	index@(_ZN17fastertransformer21transform_mask_kernelEP7__half2PKS0_jjjjj)
        /*0014*/ 	.word	0x00000000


	//----- nvinfo : EIATTR_REGCOUNT
	.align		4
.L_22:
        /*0018*/ 	.byte	0x04, 0x2f
        /*001a*/ 	.short	(.L_24 - .L_23)
	.align		4
.L_23:
        /*001c*/ 	.word	index@(_ZN17fastertransformer21transform_mask_kernelEP6__halfPKS0_jjjjj)
        /*0020*/ 	.word	0x00000014


	//----- nvinfo : EIATTR_FRAME_SIZE
	.align		4
.L_24:
        /*0024*/ 	.byte	0x04, 0x11
        /*0026*/ 	.short	(.L_26 - .L_25)
	.align		4
.L_25:
        /*0028*/ 	.word	index@(_ZN17fastertransformer21transform_mask_kernelEP6__halfPKS0_jjjjj)
        /*002c*/ 	.word	0x00000000


	//----- nvinfo : EIATTR_MIN_STACK_SIZE
	.align		4
.L_26:
        /*0030*/ 	.byte	0x04, 0x12
        /*0032*/ 	.short	(.L_28 - .L_27)
	.align		4
.L_27:
        /*0034*/ 	.word	index@(_ZN17fastertransformer21transform_mask_kernelEP6__halfPKS0_jjjjj)
        /*0038*/ 	.word	0x00000000


	//----- nvinfo : EIATTR_MIN_STACK_SIZE
	.align		4
.L_28:
        /*003c*/ 	.byte	0x04, 0x12
        /*003e*/ 	.short	(.L_30 - .L_29)
	.align		4
.L_29:
        /*0040*/ 	.word	index@(_ZN17fastertransformer21transform_mask_kernelEP7__half2PKS0_jjjjj)
        /*0044*/ 	.word	0x00000000
.L_30:


//--------------------- .nv.compat                --------------------------
	.section	.nv.compat,"",@"SHT_CUDA_COMPAT_INFO"
	.align	4
        /*0000*/ 	.byte	0x02, 0x09, 0x01, 0x00, 0x02, 0x02, 0x01, 0x00, 0x02, 0x05, 0x05, 0x00, 0x03, 0x07, 0x01, 0x01
        /*0010*/ 	.byte	0x02, 0x03, 0x00, 0x00, 0x02, 0x06, 0x01, 0x00, 0x04, 0x0b, 0x08, 0x00, 0x00, 0x00, 0x00, 0x00
        /*0020*/ 	.byte	0x00, 0x00, 0x00, 0x00


//--------------------- .nv.info._ZN17fastertransformer21transform_mask_kernelEP6__halfPKS0_jjjjj --------------------------
	.section	.nv.info._ZN17fastertransformer21transform_mask_kernelEP6__halfPKS0_jjjjj,"",@"SHT_CUDA_INFO"
	.sectionflags	@""
	.align	4


	//----- nvinfo : EIATTR_CUDA_API_VERSION
	.align		4
        /*0000*/ 	.byte	0x04, 0x37
        /*0002*/ 	.short	(.L_32 - .L_31)
.L_31:
        /*0004*/ 	.word	0x00000082


	//----- nvinfo : EIATTR_KPARAM_INFO
	.align		4
.L_32:
        /*0008*/ 	.byte	0x04, 0x17
        /*000a*/ 	.short	(.L_34 - .L_33)
.L_33:
        /*000c*/ 	.word	0x00000000
        /*0010*/ 	.short	0x0006
        /*0012*/ 	.short	0x0020
        /*0014*/ 	.byte	0x00, 0xf0, 0x11, 0x00


	//----- nvinfo : EIATTR_KPARAM_INFO
	.align		4
.L_34:
        /*0018*/ 	.byte	0x04, 0x17
        /*001a*/ 	.short	(.L_36 - .L_35)
.L_35:
        /*001c*/ 	.word	0x00000000
        /*0020*/ 	.short	0x0005
        /*0022*/ 	.short	0x001c
        /*0024*/ 	.byte	0x00, 0xf0, 0x11, 0x00


	//----- nvinfo : EIATTR_KPARAM_INFO
	.align		4
.L_36:
        /*0028*/ 	.byte	0x04, 0x17
        /*002a*/ 	.short	(.L_38 - .L_37)
.L_37:
        /*002c*/ 	.word	0x00000000
        /*0030*/ 	.short	0x0004
        /*0032*/ 	.short	0x0018
        /*0034*/ 	.byte	0x00, 0xf0, 0x11, 0x00


	//----- nvinfo : EIATTR_KPARAM_INFO
	.align		4
.L_38:
        /*0038*/ 	.byte	0x04, 0x17
        /*003a*/ 	.short	(.L_40 - .L_39)
.L_39:
        /*003c*/ 	.word	0x00000000
        /*0040*/ 	.short	0x0003
        /*0042*/ 	.short	0x0014
        /*0044*/ 	.byte	0x00, 0xf0, 0x11, 0x00


	//----- nvinfo : EIATTR_KPARAM_INFO
	.align		4
.L_40:
        /*0048*/ 	.byte	0x04, 0x17
        /*004a*/ 	.short	(.L_42 - .L_41)
.L_41:
        /*004c*/ 	.word	0x00000000
        /*0050*/ 	.short	0x0002
        /*0052*/ 	.short	0x0010
        /*0054*/ 	.byte	0x00, 0xf0, 0x11, 0x00


	//----- nvinfo : EIATTR_KPARAM_INFO
	.align		4
.L_42:
        /*0058*/ 	.byte	0x04, 0x17
        /*005a*/ 	.short	(.L_44 - .L_43)
.L_43:
        /*005c*/ 	.word	0x00000000
        /*0060*/ 	.short	0x0001
        /*0062*/ 	.short	0x0008
        /*0064*/ 	.byte	0x00, 0xf5, 0x21, 0x00


	//----- nvinfo : EIATTR_KPARAM_INFO
	.align		4
.L_44:
        /*0068*/ 	.byte	0x04, 0x17
        /*006a*/ 	.short	(.L_46 - .L_45)
.L_45:
        /*006c*/ 	.word	0x00000000
        /*0070*/ 	.short	0x0000
        /*0072*/ 	.short	0x0000
        /*0074*/ 	.byte	0x00, 0xf5, 0x21, 0x00


	//----- nvinfo : EIATTR_SPARSE_MMA_MASK
	.align		4
.L_46:
        /*0078*/ 	.byte	0x03, 0x50
        /*007a*/ 	.short	0x0000


	//----- nvinfo : EIATTR_MAXREG_COUNT
	.align		4
        /*007c*/ 	.byte	0x03, 0x1b
        /*007e*/ 	.short	0x00ff


	//----- nvinfo : EIATTR_MERCURY_ISA_VERSION
	.align		4
        /*0080*/ 	.byte	0x03, 0x5f
        /*0082*/ 	.short	0x0101


	//----- nvinfo : EIATTR_VRC_CTA_INIT_COUNT
	.align		4
        /*0084*/ 	.byte	0x02, 0x4a
	.zero		1
	.zero		1


	//----- nvinfo : EIATTR_EXIT_INSTR_OFFSETS
	.align		4
        /*0088*/ 	.byte	0x04, 0x1c
        /*008a*/ 	.short	(.L_48 - .L_47)


	//   ....[0]....
.L_47:
        /*008c*/ 	.word	0x00000910


	//----- nvinfo : EIATTR_CRS_STACK_SIZE
	.align		4
.L_48:
        /*0090*/ 	.byte	0x04, 0x1e
        /*0092*/ 	.short	(.L_50 - .L_49)
.L_49:
        /*0094*/ 	.word	0x00000000


	//----- nvinfo : EIATTR_CBANK_PARAM_SIZE
	.align		4
.L_50:
        /*0098*/ 	.byte	0x03, 0x19
        /*009a*/ 	.short	0x0024


	//----- nvinfo : EIATTR_PARAM_CBANK
	.align		4
        /*009c*/ 	.byte	0x04, 0x0a
        /*009e*/ 	.short	(.L_52 - .L_51)
	.align		4
.L_51:
        /*00a0*/ 	.word	index@(.nv.constant0._ZN17fastertransformer21transform_mask_kernelEP6__halfPKS0_jjjjj)
        /*00a4*/ 	.short	0x0380
        /*00a6*/ 	.short	0x0024


	//----- nvinfo : EIATTR_SW_WAR
	.align		4
.L_52:
        /*00a8*/ 	.byte	0x04, 0x36
        /*00aa*/ 	.short	(.L_54 - .L_53)
.L_53:
        /*00ac*/ 	.word	0x00000008
.L_54:


//--------------------- .nv.info._ZN17fastertransformer21transform_mask_kernelEP7__half2PKS0_jjjjj --------------------------
	.section	.nv.info._ZN17fastertransformer21transform_mask_kernelEP7__half2PKS0_jjjjj,"",@"SHT_CUDA_INFO"
	.sectionflags	@""
	.align	4


	//----- nvinfo : EIATTR_CUDA_API_VERSION
	.align		4
        /*0000*/ 	.byte	0x04, 0x37
        /*0002*/ 	.short	(.L_56 - .L_55)
.L_55:
        /*0004*/ 	.word	0x00000082


	//----- nvinfo : EIATTR_KPARAM_INFO
	.align		4
.L_56:
        /*0008*/ 	.byte	0x04, 0x17
        /*000a*/ 	.short	(.L_58 - .L_57)
.L_57:
        /*000c*/ 	.word	0x00000000
        /*0010*/ 	.short	0x0006
        /*0012*/ 	.short	0x0020
        /*0014*/ 	.byte	0x00, 0xf0, 0x11, 0x00


	//----- nvinfo : EIATTR_KPARAM_INFO
	.align		4
.L_58:
        /*0018*/ 	.byte	0x04, 0x17
        /*001a*/ 	.short	(.L_60 - .L_59)
.L_59:
        /*001c*/ 	.word	0x00000000
        /*0020*/ 	.short	0x0005
        /*0022*/ 	.short	0x001c
        /*0024*/ 	.byte	0x00, 0xf0, 0x11, 0x00


	//----- nvinfo : EIATTR_KPARAM_INFO
	.align		4
.L_60:
        /*0028*/ 	.byte	0x04, 0x17
        /*002a*/ 	.short	(.L_62 - .L_61)
.L_61:
        /*002c*/ 	.word	0x00000000
        /*0030*/ 	.short	0x0004
        /*0032*/ 	.short	0x0018
        /*0034*/ 	.byte	0x00, 0xf0, 0x11, 0x00


	//----- nvinfo : EIATTR_KPARAM_INFO
	.align		4
.L_62:
        /*0038*/ 	.byte	0x04, 0x17
        /*003a*/ 	.short	(.L_64 - .L_63)
.L_63:
        /*003c*/ 	.word	0x00000000
        /*0040*/ 	.short	0x0003
        /*0042*/ 	.short	0x0014
        /*0044*/ 	.byte	0x00, 0xf0, 0x11, 0x00


	//----- nvinfo : EIATTR_KPARAM_INFO
	.align		4
.L_64:
        /*0048*/ 	.byte	0x04, 0x17
        /*004a*/ 	.short	(.L_66 - .L_65)
.L_65:
        /*004c*/ 	.word	0x00000000
        /*0050*/ 	.short	0x0002
        /*0052*/ 	.short	0x0010
        /*0054*/ 	.byte	0x00, 0xf0, 0x11, 0x00


	//----- nvinfo : EIATTR_KPARAM_INFO
	.align		4
.L_66:
        /*0058*/ 	.byte	0x04, 0x17
        /*005a*/ 	.short	(.L_68 - .L_67)
.L_67:
        /*005c*/ 	.word	0x00000000
        /*0060*/ 	.short	0x0001
        /*0062*/ 	.short	0x0008
        /*0064*/ 	.byte	0x00, 0xf5, 0x21, 0x00


	//----- nvinfo : EIATTR_KPARAM_INFO
	.align		4
.L_68:
        /*0068*/ 	.byte	0x04, 0x17
        /*006a*/ 	.short	(.L_70 - .L_69)
.L_69:
        /*006c*/ 	.word	0x00000000
        /*0070*/ 	.short	0x0000
        /*0072*/ 	.short	0x0000
        /*0074*/ 	.byte	0x00, 0xf5, 0x21, 0x00


	//----- nvinfo : EIATTR_SPARSE_MMA_MASK
	.align		4
.L_70:
        /*0078*/ 	.byte	0x03, 0x50
        /*007a*/ 	.short	0x0000


	//----- nvinfo : EIATTR_MAXREG_COUNT
	.align		4
        /*007c*/ 	.byte	0x03, 0x1b
        /*007e*/ 	.short	0x00ff


	//----- nvinfo : EIATTR_MERCURY_ISA_VERSION
	.align		4
        /*0080*/ 	.byte	0x03, 0x5f
        /*0082*/ 	.short	0x0101


	//----- nvinfo : EIATTR_VRC_CTA_INIT_COUNT
	.align		4
        /*0084*/ 	.byte	0x02, 0x4a
	.zero		1
	.zero		1


	//----- nvinfo : EIATTR_EXIT_INSTR_OFFSETS
	.align		4
        /*0088*/ 	.byte	0x04, 0x1c
        /*008a*/ 	.short	(.L_72 - .L_71)


	//   ....[0]....
.L_71:
        /*008c*/ 	.word	0x000008d0


	//----- nvinfo : EIATTR_CBANK_PARAM_SIZE
	.align		4
.L_72:
        /*0090*/ 	.byte	0x03, 0x19
        /*0092*/ 	.short	0x0024


	//----- nvinfo : EIATTR_PARAM_CBANK
	.align		4
        /*0094*/ 	.byte	0x04, 0x0a
        /*0096*/ 	.short	(.L_74 - .L_73)
	.align		4
.L_73:
        /*0098*/ 	.word	index@(.nv.constant0._ZN17fastertransformer21transform_mask_kernelEP7__half2PKS0_jjjjj)
        /*009c*/ 	.short	0x0380
        /*009e*/ 	.short	0x0024


	//----- nvinfo : EIATTR_SW_WAR
	.align		4
.L_74:
        /*00a0*/ 	.byte	0x04, 0x36
        /*00a2*/ 	.short	(.L_76 - .L_75)
.L_75:
        /*00a4*/ 	.word	0x00000008
.L_76:


//--------------------- .nv.callgraph             --------------------------
	.section	.nv.callgraph,"",@"SHT_CUDA_CALLGRAPH"
	.align	4
	.sectionentsize	8
	.align		4
        /*0000*/ 	.word	0x00000000
	.align		4
        /*0004*/ 	.word	0xffffffff
	.align		4
        /*0008*/ 	.word	0x00000000
	.align		4
        /*000c*/ 	.word	0xfffffffe
	.align		4
        /*0010*/ 	.word	0x00000000
	.align		4
        /*0014*/ 	.word	0xfffffffd
	.align		4
        /*0018*/ 	.word	0x00000000
	.align		4
        /*001c*/ 	.word	0xfffffffc


//--------------------- .nv.constant4             --------------------------
	.section	.nv.constant4,"a",@progbits
	.align	8
	.align		8
.nv.constant4:
        /*0000*/ 	.dword	precalc_xorwow_matrix
	.align		8
        /*0008*/ 	.dword	precalc_xorwow_offset_matrix
	.align		8
        /*0010*/ 	.dword	mrg32k3aM1
	.align		8
        /*0018*/ 	.dword	mrg32k3aM2
	.align		8
        /*0020*/ 	.dword	mrg32k3aM1SubSeq
	.align		8
        /*0028*/ 	.dword	mrg32k3aM2SubSeq
	.align		8
        /*0030*/ 	.dword	mrg32k3aM1Seq
	.align		8
        /*0038*/ 	.dword	mrg32k3aM2Seq
	.align		8
        /*0040*/ 	.dword	_ZN56_INTERNAL_bdaefb4d_25_transform_mask_kernels_cu_798a90c24cuda3std3__458_GLOBAL__N__bdaefb4d_25_transform_mask_kernels_cu_798a90c26ignoreE
	.align		8
        /*0048*/ 	.dword	_ZN56_INTERNAL_bdaefb4d_25_transform_mask_kernels_cu_798a90c24cuda3std3__45__cpo5beginE
	.align		8
        /*0050*/ 	.dword	_ZN56_INTERNAL_bdaefb4d_25_transform_mask_kernels_cu_798a90c24cuda3std3__45__cpo3endE
	.align		8
        /*0058*/ 	.dword	_ZN56_INTERNAL_bdaefb4d_25_transform_mask_kernels_cu_798a90c24cuda3std3__45__cpo6cbeginE
	.align		8
        /*0060*/ 	.dword	_ZN56_INTERNAL_bdaefb4d_25_transform_mask_kernels_cu_798a90c24cuda3std3__45__cpo4cendE
	.align		8
        /*0068*/ 	.dword	_ZN56_INTERNAL_bdaefb4d_25_transform_mask_kernels_cu_798a90c24cuda3std3__419piecewise_constructE
	.align		8
        /*0070*/ 	.dword	_ZN56_INTERNAL_bdaefb4d_25_transform_mask_kernels_cu_798a90c24cuda3std3__48in_placeE
	.align		8
        /*0078*/ 	.dword	_ZN56_INTERNAL_bdaefb4d_25_transform_mask_kernels_cu_798a90c24cuda3std6ranges3__45__cpo4swapE
	.align		8
        /*0080*/ 	.dword	_ZN56_INTERNAL_bdaefb4d_25_transform_mask_kernels_cu_798a90c24cuda3std6ranges3__45__cpo9iter_moveE
	.align		8
        /*0088*/ 	.dword	_ZN56_INTERNAL_bdaefb4d_25_transform_mask_kernels_cu_798a90c24cuda3std6ranges3__45__cpo7advanceE


//--------------------- .nv.constant3             --------------------------
	.section	.nv.constant3,"a",@progbits
	.align	8
.nv.constant3:
	.type		__cr_lgamma_table,@object
	.size		__cr_lgamma_table,(.L_8 - __cr_lgamma_table)
__cr_lgamma_table:
        /*0000*/ 	.byte	0x00, 0x00, 0x00, 0x00, 0x00, 0x00, 0x00, 0x00, 0x00, 0x00, 0x00, 0x00, 0x00, 0x00, 0x00, 0x00
        /*0010*/ 	.byte	0xef, 0x39, 0xfa, 0xfe, 0x42, 0x2e, 0xe6, 0x3f, 0x02, 0x20, 0x2a, 0xfa, 0x0b, 0xab, 0xfc, 0x3f
        /*0020*/ 	.byte	0xf9, 0x2c, 0x92, 0x7c, 0xa7, 0x6c, 0x09, 0x40, 0xc9, 0x79, 0x44, 0x3c, 0x64, 0x26, 0x13, 0x40
        /*0030*/ 	.byte	0xca, 0x01, 0xcf, 0x3a, 0x27, 0x51, 0x1a, 0x40, 0x30, 0xcc, 0x2d, 0xf3, 0xe1, 0x0c, 0x21, 0x40
        /*0040*/ 	.byte	0x0d, 0xb7, 0xfc, 0x82, 0x8e, 0x35, 0x25, 0x40
.L_8:


//--------------------- .text._ZN17fastertransformer21transform_mask_kernelEP6__halfPKS0_jjjjj --------------------------
	.section	.text._ZN17fastertransformer21transform_mask_kernelEP6__halfPKS0_jjjjj,"ax",@progbits
	.align	128
        .global         _ZN17fastertransformer21transform_mask_kernelEP6__halfPKS0_jjjjj
        .type           _ZN17fastertransformer21transform_mask_kernelEP6__halfPKS0_jjjjj,@function
        .size           _ZN17fastertransformer21transform_mask_kernelEP6__halfPKS0_jjjjj,(.L_x_4 - _ZN17fastertransformer21transform_mask_kernelEP6__halfPKS0_jjjjj)
        .other          _ZN17fastertransformer21transform_mask_kernelEP6__halfPKS0_jjjjj,@"STO_CUDA_ENTRY STV_DEFAULT"
_ZN17fastertransformer21transform_mask_kernelEP6__halfPKS0_jjjjj:
.text._ZN17fastertransformer21transform_mask_kernelEP6__halfPKS0_jjjjj:
[----:B------:R-:W-:Y:S08]  /*0000*/  LDC R1, c[0x0][0x37c] ;  /* 0x0000df00ff017b82 */ /* 0x000ff00000000800 */
[----:B------:R-:W0:Y:S01]  /*0010*/  LDC.64 R2, c[0x0][0x390] ;  /* 0x0000e400ff027b82 */ /* 0x000e220000000a00 */
[----:B------:R-:W-:Y:S01]  /*0020*/  IMAD.MOV.U32 R4, RZ, RZ, RZ ;  /* 0x000000ffff047224 */ /* 0x000fe200078e00ff */
[----:B------:R-:W1:Y:S01]  /*0030*/  LDCU.64 UR6, c[0x0][0x358] ;  /* 0x00006b00ff0677ac */ /* 0x000e620008000a00 */
[----:B------:R-:W-:Y:S05]  /*0040*/  BSSY.RECONVERGENT B0, `(.L_x_0) ;  /* 0x000008a000007945 */ /* 0x000fea0003800200 */
[----:B------:R-:W2:Y:S08]  /*0050*/  LDC R9, c[0x0][0x3a0] ;  /* 0x0000e800ff097b82 */ /* 0x000eb00000000800 */
[----:B------:R-:W3:Y:S01]  /*0060*/  S2UR UR4, SR_CTAID.X ;  /* 0x00000000000479c3 */ /* 0x000ee20000002500 */
[----:B0-----:R-:W-:-:S07]  /*0070*/  IMAD.SHL.U32 R0, R3, 0x10, RZ ;  /* 0x0000001003007824 */ /* 0x001fce00078e00ff */
[----:B------:R-:W3:Y:S01]  /*0080*/  LDC R16, c[0x0][0x374] ;  /* 0x0000dd00ff107b82 */ /* 0x000ee20000000800 */
[----:B------:R-:W0:Y:S01]  /*0090*/  I2F.U32.RP R6, R0 ;  /* 0x0000000000067306 */ /* 0x000e220000209000 */
[----:B------:R-:W-:Y:S02]  /*00a0*/  IADD3 R11, PT, PT, RZ, -R0, RZ ;  /* 0x80000000ff0b7210 */ /* 0x000fe40007ffe0ff */
[----:B------:R-:W-:-:S05]  /*00b0*/  ISETP.NE.U32.AND P2, PT, R0, RZ, PT ;  /* 0x000000ff0000720c */ /* 0x000fca0003f45070 */
[----:B0-----:R-:W0:Y:S02]  /*00c0*/  MUFU.RCP R6, R6 ;  /* 0x0000000600067308 */ /* 0x001e240000001000 */
[----:B0-----:R-:W-:-:S06]  /*00d0*/  VIADD R7, R6, 0xffffffe ;  /* 0x0ffffffe06077836 */ /* 0x001fcc0000000000 */
[----:B------:R-:W0:Y:S02]  /*00e0*/  F2I.FTZ.U32.TRUNC.NTZ R5, R7 ;  /* 0x0000000700057305 */ /* 0x000e24000021f000 */
[----:B0-----:R-:W-:-:S04]  /*00f0*/  IMAD R11, R11, R5, RZ ;  /* 0x000000050b0b7224 */ /* 0x001fc800078e02ff */
[----:B------:R-:W-:Y:S01]  /*0100*/  IMAD.HI.U32 R4, R5, R11, R4 ;  /* 0x0000000b05047227 */ /* 0x000fe200078e0004 */
[----:B--2---:R-:W-:-:S05]  /*0110*/  IADD3 R5, PT, PT, R0, -0x1, R9 ;  /* 0xffffffff00057810 */ /* 0x004fca0007ffe009 */
[----:B------:R-:W-:-:S04]  /*0120*/  IMAD.HI.U32 R4, R4, R5, RZ ;  /* 0x0000000504047227 */ /* 0x000fc800078e00ff */
[----:B------:R-:W-:-:S04]  /*0130*/  IMAD.MOV R6, RZ, RZ, -R4 ;  /* 0x000000ffff067224 */ /* 0x000fc800078e0a04 */
[----:B------:R-:W-:-:S05]  /*0140*/  IMAD R5, R0, R6, R5 ;  /* 0x0000000600057224 */ /* 0x000fca00078e0205 */
[----:B------:R-:W-:-:S13]  /*0150*/  ISETP.GE.U32.AND P0, PT, R5, R0, PT ;  /* 0x000000000500720c */ /* 0x000fda0003f06070 */
[----:B------:R-:W-:Y:S01]  /*0160*/  @P0 IADD3 R5, PT, PT, -R0, R5, RZ ;  /* 0x0000000500050210 */ /* 0x000fe20007ffe1ff */
[----:B------:R-:W-:-:S03]  /*0170*/  @P0 VIADD R4, R4, 0x1 ;  /* 0x0000000104040836 */ /* 0x000fc60000000000 */
[----:B------:R-:W-:Y:S01]  /*0180*/  ISETP.GE.U32.AND P1, PT, R5, R0, PT ;  /* 0x000000000500720c */ /* 0x000fe20003f26070 */
[----:B------:R-:W-:Y:S02]  /*0190*/  IMAD R5, R3, R2, RZ ;  /* 0x0000000203057224 */ /* 0x000fe400078e02ff */
[----:B------:R-:W0:Y:S10]  /*01a0*/  S2R R3, SR_CTAID.Y ;  /* 0x0000000000037919 */ /* 0x000e340000002600 */
[----:B------:R-:W-:Y:S01]  /*01b0*/  @P1 VIADD R4, R4, 0x1 ;  /* 0x0000000104041836 */ /* 0x000fe20000000000 */
[----:B------:R-:W-:-:S05]  /*01c0*/  @!P2 LOP3.LUT R4, RZ, R0, RZ, 0x33, !PT ;  /* 0x00000000ff04a212 */ /* 0x000fca00078e33ff */
[----:B------:R-:W-:-:S05]  /*01d0*/  IMAD R9, R4, R5, RZ ;  /* 0x0000000504097224 */ /* 0x000fca00078e02ff */
[-C--:B------:R-:W-:Y:S02]  /*01e0*/  IABS R13, R9.reuse ;  /* 0x00000009000d7213 */ /* 0x080fe40000000000 */
[----:B------:R-:W-:Y:S02]  /*01f0*/  IABS R12, R9 ;  /* 0x00000009000c7213 */ /* 0x000fe40000000000 */
[----:B------:R-:W2:Y:S01]  /*0200*/  I2F.RP R7, R13 ;  /* 0x0000000d00077306 */ /* 0x000ea20000209400 */
[----:B0-----:R-:W-:-:S04]  /*0210*/  SHF.R.U32.HI R6, RZ, 0x2, R3 ;  /* 0x00000002ff067819 */ /* 0x001fc80000011603 */
[----:B------:R-:W-:-:S03]  /*0220*/  IABS R14, R6 ;  /* 0x00000006000e7213 */ /* 0x000fc60000000000 */
[----:B--2---:R-:W0:Y:S02]  /*0230*/  MUFU.RCP R7, R7 ;  /* 0x0000000700077308 */ /* 0x004e240000001000 */
[----:B0-----:R-:W-:-:S06]  /*0240*/  IADD3 R10, PT, PT, R7, 0xffffffe, RZ ;  /* 0x0ffffffe070a7810 */ /* 0x001fcc0007ffe0ff */
[----:B------:R0:W2:Y:S02]  /*0250*/  F2I.FTZ.U32.TRUNC.NTZ R11, R10 ;  /* 0x0000000a000b7305 */ /* 0x0000a4000021f000 */
[----:B0-----:R-:W-:Y:S02]  /*0260*/  IMAD.MOV.U32 R10, RZ, RZ, RZ ;  /* 0x000000ffff0a7224 */ /* 0x001fe400078e00ff */
[----:B--2---:R-:W-:-:S04]  /*0270*/  IMAD.MOV R8, RZ, RZ, -R11 ;  /* 0x000000ffff087224 */ /* 0x004fc800078e0a0b */
[----:B------:R-:W-:Y:S01]  /*0280*/  IMAD R15, R8, R13, RZ ;  /* 0x0000000d080f7224 */ /* 0x000fe200078e02ff */
[----:B------:R-:W-:-:S03]  /*0290*/  IABS R8, R5 ;  /* 0x0000000500087213 */ /* 0x000fc60000000000 */
[----:B------:R-:W-:Y:S01]  /*02a0*/  IMAD.HI.U32 R11, R11, R15, R10 ;  /* 0x0000000f0b0b7227 */ /* 0x000fe200078e000a */
[----:B------:R-:W-:Y:S02]  /*02b0*/  IADD3 R10, PT, PT, RZ, -R12, RZ ;  /* 0x8000000cff0a7210 */ /* 0x000fe40007ffe0ff */
[----:B------:R-:W0:Y:S03]  /*02c0*/  I2F.RP R12, R8 ;  /* 0x00000008000c7306 */ /* 0x000e260000209400 */
[----:B------:R-:W-:-:S04]  /*02d0*/  IMAD.HI.U32 R7, R11, R14, RZ ;  /* 0x0000000e0b077227 */ /* 0x000fc800078e00ff */
[----:B------:R-:W-:-:S05]  /*02e0*/  IMAD R10, R7, R10, R14 ;  /* 0x0000000a070a7224 */ /* 0x000fca00078e020e */
[----:B------:R-:W-:Y:S01]  /*02f0*/  ISETP.GT.U32.AND P2, PT, R13, R10, PT ;  /* 0x0000000a0d00720c */ /* 0x000fe20003f44070 */
[----:B0-----:R-:W0:-:S12]  /*0300*/  MUFU.RCP R12, R12 ;  /* 0x0000000c000c7308 */ /* 0x001e180000001000 */
[----:B------:R-:W-:Y:S01]  /*0310*/  @!P2 IMAD.IADD R10, R10, 0x1, -R13 ;  /* 0x000000010a0aa824 */ /* 0x000fe200078e0a0d */
[----:B------:R-:W-:Y:S02]  /*0320*/  @!P2 IADD3 R7, PT, PT, R7, 0x1, RZ ;  /* 0x000000010707a810 */ /* 0x000fe40007ffe0ff */
[----:B------:R-:W-:Y:S02]  /*0330*/  ISETP.NE.AND P2, PT, R9, RZ, PT ;  /* 0x000000ff0900720c */ /* 0x000fe40003f45270 */
[----:B------:R-:W-:Y:S02]  /*0340*/  ISETP.GE.U32.AND P0, PT, R10, R13, PT ;  /* 0x0000000d0a00720c */ /* 0x000fe40003f06070 */
[----:B------:R-:W-:Y:S01]  /*0350*/  LOP3.LUT R10, R6, R9, RZ, 0x3c, !PT ;  /* 0x00000009060a7212 */ /* 0x000fe200078e3cff */
[----:B0-----:R-:W-:-:S03]  /*0360*/  VIADD R11, R12, 0xffffffe ;  /* 0x0ffffffe0c0b7836 */ /* 0x001fc60000000000 */
[----:B------:R-:W-:Y:S02]  /*0370*/  ISETP.GE.AND P1, PT, R10, RZ, PT ;  /* 0x000000ff0a00720c */ /* 0x000fe40003f26270 */
[----:B------:R-:W-:Y:S01]  /*0380*/  IABS R10, R5 ;  /* 0x00000005000a7213 */ /* 0x000fe20000000000 */
[----:B------:R-:W0:Y:S04]  /*0390*/  F2I.FTZ.U32.TRUNC.NTZ R11, R11 ;  /* 0x0000000b000b7305 */ /* 0x000e28000021f000 */
[----:B------:R-:W-:Y:S02]  /*03a0*/  @P0 VIADD R7, R7, 0x1 ;  /* 0x0000000107070836 */ /* 0x000fe40000000000 */
[----:B------:R-:W-:Y:S02]  /*03b0*/  IMAD.MOV R14, RZ, RZ, -R10 ;  /* 0x000000ffff0e7224 */ /* 0x000fe400078e0a0a */
[----:B------:R-:W-:-:S02]  /*03c0*/  HFMA2 R10, -RZ, RZ, 0, 0 ;  /* 0x00000000ff0a7431 */ /* 0x000fc400000001ff */
[----:B------:R-:W-:Y:S01]  /*03d0*/  @!P1 IMAD.MOV R7, RZ, RZ, -R7 ;  /* 0x000000ffff079224 */ /* 0x000fe200078e0a07 */
[----:B------:R-:W-:Y:S02]  /*03e0*/  @!P2 LOP3.LUT R7, RZ, R9, RZ, 0x33, !PT ;  /* 0x00000009ff07a212 */ /* 0x000fe400078e33ff */
[----:B0-----:R-:W-:-:S03]  /*03f0*/  IADD3 R13, PT, PT, RZ, -R11, RZ ;  /* 0x8000000bff0d7210 */ /* 0x001fc60007ffe0ff */
[----:B------:R-:W-:-:S04]  /*0400*/  IMAD.MOV R12, RZ, RZ, -R7 ;  /* 0x000000ffff0c7224 */ /* 0x000fc800078e0a07 */
[----:B------:R-:W-:Y:S02]  /*0410*/  IMAD R12, R9, R12, R6 ;  /* 0x0000000c090c7224 */ /* 0x000fe400078e0206 */
[----:B------:R-:W-:-:S03]  /*0420*/  IMAD R9, R13, R8, RZ ;  /* 0x000000080d097224 */ /* 0x000fc600078e02ff */
[----:B------:R-:W-:Y:S01]  /*0430*/  IABS R13, R12 ;  /* 0x0000000c000d7213 */ /* 0x000fe20000000000 */
[----:B------:R-:W-:Y:S01]  /*0440*/  IMAD.HI.U32 R10, R11, R9, R10 ;  /* 0x000000090b0a7227 */ /* 0x000fe200078e000a */
[----:B------:R-:W-:-:S03]  /*0450*/  LOP3.LUT R12, R12, R5, RZ, 0x3c, !PT ;  /* 0x000000050c0c7212 */ /* 0x000fc600078e3cff */
[----:B------:R-:W-:Y:S01]  /*0460*/  IMAD.MOV.U32 R11, RZ, RZ, R13 ;  /* 0x000000ffff0b7224 */ /* 0x000fe200078e000d */
[----:B------:R-:W-:Y:S01]  /*0470*/  ISETP.GE.AND P1, PT, R12, RZ, PT ;  /* 0x000000ff0c00720c */ /* 0x000fe20003f26270 */
[----:B------:R-:W0:Y:S01]  /*0480*/  I2F.U32.RP R13, R2 ;  /* 0x00000002000d7306 */ /* 0x000e220000209000 */
[----:B------:R-:W-:Y:S02]  /*0490*/  IMAD.SHL.U32 R12, R3, 0x4, RZ ;  /* 0x00000004030c7824 */ /* 0x000fe400078e00ff */
[----:B------:R-:W-:-:S04]  /*04a0*/  IMAD.HI.U32 R9, R10, R11, RZ ;  /* 0x0000000b0a097227 */ /* 0x000fc800078e00ff */
[----:B------:R-:W-:-:S05]  /*04b0*/  IMAD R11, R9, R14, R11 ;  /* 0x0000000e090b7224 */ /* 0x000fca00078e020b */
[----:B------:R-:W-:Y:S01]  /*04c0*/  ISETP.GT.U32.AND P2, PT, R8, R11, PT ;  /* 0x0000000b0800720c */ /* 0x000fe20003f44070 */
[----:B0-----:R-:W0:-:S12]  /*04d0*/  MUFU.RCP R13, R13 ;  /* 0x0000000d000d7308 */ /* 0x001e180000001000 */
[----:B------:R-:W-:Y:S02]  /*04e0*/  @!P2 IMAD.IADD R11, R11, 0x1, -R8 ;  /* 0x000000010b0ba824 */ /* 0x000fe400078e0a08 */
[----:B------:R-:W-:Y:S01]  /*04f0*/  @!P2 VIADD R9, R9, 0x1 ;  /* 0x000000010909a836 */ /* 0x000fe20000000000 */
[----:B------:R-:W-:Y:S02]  /*0500*/  ISETP.NE.AND P2, PT, R5, RZ, PT ;  /* 0x000000ff0500720c */ /* 0x000fe40003f45270 */
[----:B------:R-:W-:Y:S02]  /*0510*/  ISETP.GE.U32.AND P0, PT, R11, R8, PT ;  /* 0x000000080b00720c */ /* 0x000fe40003f06070 */
[----:B0-----:R-:W-:-:S04]  /*0520*/  IADD3 R10, PT, PT, R13, 0xffffffe, RZ ;  /* 0x0ffffffe0d0a7810 */ /* 0x001fc80007ffe0ff */
[----:B------:R0:W2:Y:S07]  /*0530*/  F2I.FTZ.U32.TRUNC.NTZ R11, R10 ;  /* 0x0000000a000b7305 */ /* 0x0000ae000021f000 */
[----:B------:R-:W-:Y:S02]  /*0540*/  @P0 IADD3 R9, PT, PT, R9, 0x1, RZ ;  /* 0x0000000109090810 */ /* 0x000fe40007ffe0ff */
[----:B0-----:R-:W-:-:S03]  /*0550*/  MOV R10, RZ ;  /* 0x000000ff000a7202 */ /* 0x001fc60000000f00 */
[----:B------:R-:W-:Y:S01]  /*0560*/  @!P1 IMAD.MOV R9, RZ, RZ, -R9 ;  /* 0x000000ffff099224 */ /* 0x000fe200078e0a09 */
[----:B------:R-:W-:Y:S02]  /*0570*/  @!P2 LOP3.LUT R9, RZ, R5, RZ, 0x33, !PT ;  /* 0x00000005ff09a212 */ /* 0x000fe400078e33ff */
[----:B------:R-:W-:Y:S02]  /*0580*/  ISETP.NE.U32.AND P2, PT, R2, RZ, PT ;  /* 0x000000ff0200720c */ /* 0x000fe40003f45070 */
[----:B--2---:R-:W-:Y:S01]  /*0590*/  IADD3 R13, PT, PT, RZ, -R11, RZ ;  /* 0x8000000bff0d7210 */ /* 0x004fe20007ffe0ff */
[----:B------:R-:W-:Y:S02]  /*05a0*/  IMAD R4, R4, R7, R9 ;  /* 0x0000000704047224 */ /* 0x000fe400078e0209 */
[-C--:B------:R-:W-:Y:S02]  /*05b0*/  IMAD R7, R7, R2.reuse, RZ ;  /* 0x0000000207077224 */ /* 0x080fe400078e02ff */
[----:B------:R-:W-:-:S02]  /*05c0*/  IMAD R13, R13, R2, RZ ;  /* 0x000000020d0d7224 */ /* 0x000fc400078e02ff */
[----:B------:R-:W-:Y:S02]  /*05d0*/  IMAD.MOV R4, RZ, RZ, -R4 ;  /* 0x000000ffff047224 */ /* 0x000fe400078e0a04 */
[----:B------:R-:W-:Y:S01]  /*05e0*/  IMAD.HI.U32 R8, R11, R13, R10 ;  /* 0x0000000d0b087227 */ /* 0x000fe200078e000a */
[----:B------:R-:W-:Y:S01]  /*05f0*/  LOP3.LUT R13, R12, 0x8, RZ, 0xc0, !PT ;  /* 0x000000080c0d7812 */ /* 0x000fe200078ec0ff */
[----:B------:R-:W0:Y:S02]  /*0600*/  S2R R10, SR_TID.X ;  /* 0x00000000000a7919 */ /* 0x000e240000002100 */
[----:B------:R-:W-:Y:S02]  /*0610*/  IMAD R15, R5, R4, R6 ;  /* 0x00000004050f7224 */ /* 0x000fe400078e0206 */
[----:B------:R-:W2:Y:S01]  /*0620*/  LDC R6, c[0x0][0x39c] ;  /* 0x0000e700ff067b82 */ /* 0x000ea20000000800 */
[----:B------:R-:W-:Y:S02]  /*0630*/  IMAD.SHL.U32 R11, R3, 0x8, RZ ;  /* 0x00000008030b7824 */ /* 0x000fe400078e00ff */
[----:B------:R-:W-:-:S04]  /*0640*/  IMAD.HI.U32 R8, R8, R15, RZ ;  /* 0x0000000f08087227 */ /* 0x000fc800078e00ff */
[----:B------:R-:W-:-:S04]  /*0650*/  IMAD.MOV R5, RZ, RZ, -R8 ;  /* 0x000000ffff057224 */ /* 0x000fc800078e0a08 */
[----:B------:R-:W-:-:S05]  /*0660*/  IMAD R5, R2, R5, R15 ;  /* 0x0000000502057224 */ /* 0x000fca00078e020f */
[----:B------:R-:W-:Y:S02]  /*0670*/  ISETP.GE.U32.AND P0, PT, R5, R2, PT ;  /* 0x000000020500720c */ /* 0x000fe40003f06070 */
[----:B0-----:R-:W-:-:S11]  /*0680*/  LEA.HI R12, R10, R13, RZ, 0x1e ;  /* 0x0000000d0a0c7211 */ /* 0x001fd600078ff0ff */
[----:B------:R-:W-:Y:S01]  /*0690*/  @P0 VIADD R8, R8, 0x1 ;  /* 0x0000000108080836 */ /* 0x000fe20000000000 */
[-C--:B------:R-:W-:Y:S01]  /*06a0*/  @P0 IADD3 R5, PT, PT, R5, -R2.reuse, RZ ;  /* 0x8000000205050210 */ /* 0x080fe20007ffe0ff */
[----:B---3--:R-:W-:Y:S01]  /*06b0*/  IMAD R13, R16, UR4, RZ ;  /* 0x00000004100d7c24 */ /* 0x008fe2000f8e02ff */
[----:B------:R-:W-:Y:S01]  /*06c0*/  SHF.L.U32 R14, R10, 0x1, RZ ;  /* 0x000000010a0e7819 */ /* 0x000fe200000006ff */
[----:B------:R-:W-:Y:S01]  /*06d0*/  IMAD R7, R7, 0x10, R12 ;  /* 0x0000001007077824 */ /* 0x000fe200078e020c */
[----:B------:R-:W-:Y:S02]  /*06e0*/  ISETP.GE.U32.AND P1, PT, R5, R2, PT ;  /* 0x000000020500720c */ /* 0x000fe40003f26070 */
[----:B------:R-:W0:Y:S01]  /*06f0*/  LDC.64 R4, c[0x0][0x380] ;  /* 0x0000e000ff047b82 */ /* 0x000e220000000a00 */
[----:B------:R-:W-:Y:S02]  /*0700*/  LOP3.LUT R14, R14, 0x6, RZ, 0xc0, !PT ;  /* 0x000000060e0e7812 */ /* 0x000fe400078ec0ff */
[----:B------:R-:W-:-:S02]  /*0710*/  SHF.L.U32 R13, R13, 0x6, RZ ;  /* 0x000000060d0d7819 */ /* 0x000fc400000006ff */
[----:B------:R-:W-:Y:S02]  /*0720*/  LOP3.LUT R11, R14, 0x8, R11, 0xf8, !PT ;  /* 0x000000080e0b7812 */ /* 0x000fe400078ef80b */
[----:B------:R-:W-:-:S03]  /*0730*/  LEA R3, R3, R10, 0x5 ;  /* 0x0000000a03037211 */ /* 0x000fc600078e28ff */
[----:B------:R-:W-:Y:S01]  /*0740*/  IMAD R11, R0, R9, R11 ;  /* 0x00000009000b7224 */ /* 0x000fe200078e020b */
[----:B------:R-:W-:Y:S01]  /*0750*/  @P1 IADD3 R8, PT, PT, R8, 0x1, RZ ;  /* 0x0000000108081810 */ /* 0x000fe20007ffe0ff */
[----:B------:R-:W-:Y:S01]  /*0760*/  IMAD.MOV.U32 R0, RZ, RZ, 0xf753 ;  /* 0x0000f753ff007424 */ /* 0x000fe200078e00ff */
[----:B------:R-:W-:-:S04]  /*0770*/  @!P2 LOP3.LUT R8, RZ, R2, RZ, 0x33, !PT ;  /* 0x00000002ff08a212 */ /* 0x000fc800078e33ff */
[C---:B------:R-:W-:Y:S01]  /*0780*/  IADD3 R17, PT, PT, -R8.reuse, RZ, RZ ;  /* 0x000000ff08117210 */ /* 0x040fe20007ffe1ff */
[----:B------:R-:W-:-:S04]  /*0790*/  IMAD R11, R8, 0x10, R11 ;  /* 0x00000010080b7824 */ /* 0x000fc800078e020b */
[----:B------:R-:W-:Y:S02]  /*07a0*/  IMAD R2, R2, R17, R15 ;  /* 0x0000001102027224 */ /* 0x000fe400078e020f */
[----:B0-----:R-:W-:-:S04]  /*07b0*/  IMAD.WIDE.U32 R4, R13, 0x2, R4 ;  /* 0x000000020d047825 */ /* 0x001fc800078e0004 */
[----:B------:R-:W-:Y:S02]  /*07c0*/  IMAD R15, R2, 0x10, R7 ;  /* 0x00000010020f7824 */ /* 0x000fe400078e0207 */
[----:B------:R-:W-:Y:S02]  /*07d0*/  HFMA2 R7, -RZ, RZ, 0, -30000 ;  /* 0x0000f753ff077431 */ /* 0x000fe400000001ff */
[----:B------:R-:W-:Y:S01]  /*07e0*/  IMAD.WIDE.U32 R2, R3, 0x4, R4 ;  /* 0x0000000403027825 */ /* 0x000fe200078e0004 */
[----:B--2---:R-:W-:-:S13]  /*07f0*/  ISETP.GE.U32.AND P0, PT, R15, R6, PT ;  /* 0x000000060f00720c */ /* 0x004fda0003f06070 */
[----:B-1----:R-:W-:Y:S05]  /*0800*/  @P0 BRA `(.L_x_1) ;  /* 0x0000000000340947 */ /* 0x002fea0003800000 */
[----:B------:R-:W0:Y:S01]  /*0810*/  LDCU.64 UR8, c[0x0][0x388] ;  /* 0x00007100ff0877ac */ /* 0x000e220008000a00 */
[----:B------:R-:W-:Y:S01]  /*0820*/  IMAD R5, R6, UR4, RZ ;  /* 0x0000000406057c24 */ /* 0x000fe2000f8e02ff */
[-C--:B------:R-:W-:Y:S01]  /*0830*/  ISETP.GE.U32.AND P1, PT, R11, R6.reuse, PT ;  /* 0x000000060b00720c */ /* 0x080fe20003f26070 */
[-C--:B------:R-:W-:Y:S02]  /*0840*/  IMAD R4, R15, R6.reuse, R11 ;  /* 0x000000060f047224 */ /* 0x080fe400078e020b */
[----:B------:R-:W-:Y:S01]  /*0850*/  IMAD R9, R5, R6, RZ ;  /* 0x0000000605097224 */ /* 0x000fe200078e02ff */
[----:B------:R-:W-:-:S04]  /*0860*/  IADD3 R5, PT, PT, R11, 0x1, RZ ;  /* 0x000000010b057810 */ /* 0x000fc80007ffe0ff */
[----:B------:R-:W-:Y:S02]  /*0870*/  IADD3 R8, P2, PT, R9, R4, RZ ;  /* 0x0000000409087210 */ /* 0x000fe40007f5e0ff */
[----:B------:R-:W-:Y:S02]  /*0880*/  ISETP.GE.U32.AND P0, PT, R5, R6, PT ;  /* 0x000000060500720c */ /* 0x000fe40003f06070 */
[----:B------:R-:W-:Y:S02]  /*0890*/  LEA.HI.X.SX32 R5, R4, RZ, 0x1, P2 ;  /* 0x000000ff04057211 */ /* 0x000fe400010f0eff */
[----:B0-----:R-:W-:-:S04]  /*08a0*/  LEA R4, P2, R8, UR8, 0x1 ;  /* 0x0000000808047c11 */ /* 0x001fc8000f8408ff */
[----:B------:R-:W-:-:S05]  /*08b0*/  LEA.HI.X R5, R8, UR9, R5, 0x1, P2 ;  /* 0x0000000908057c11 */ /* 0x000fca00090f0c05 */
[----:B------:R0:W5:Y:S04]  /*08c0*/  @!P1 LDG.E.U16.CONSTANT R7, desc[UR6][R4.64] ;  /* 0x0000000604079981 */ /* 0x000168000c1e9500 */
[----:B------:R0:W5:Y:S02]  /*08d0*/  @!P0 LDG.E.U16.CONSTANT R0, desc[UR6][R4.64+0x2] ;  /* 0x0000020604008981 */ /* 0x000164000c1e9500 */
.L_x_1:
[----:B------:R-:W-:Y:S05]  /*08e0*/  BSYNC.RECONVERGENT B0 ;  /* 0x0000000000007941 */ /* 0x000fea0003800200 */
.L_x_0:
[----:B-----5:R-:W-:-:S05]  /*08f0*/  PRMT R7, R7, 0x5410, R0 ;  /* 0x0000541007077816 */ /* 0x020fca0000000000 */
[----:B------:R-:W-:Y:S01]  /*0900*/  STG.E desc[UR6][R2.64], R7 ;  /* 0x0000000702007986 */ /* 0x000fe2000c101906 */
[----:B------:R-:W-:Y:S05]  /*0910*/  EXIT ;  /* 0x000000000000794d */ /* 0x000fea0003800000 */
.L_x_2:
[----:B------:R-:W-:-:S00]  /*0920*/  BRA `(.L_x_2) ;  /* 0xfffffffc00fc7947 */ /* 0x000fc0000383ffff */
[----:B------:R-:W-:-:S00]  /*0930*/  NOP ;  /* 0x0000000000007918 */ /* 0x000fc00000000000 */
        /* <DEDUP_REMOVED lines=12> */
.L_x_4:


//--------------------- .text._ZN17fastertransformer21transform_mask_kernelEP7__half2PKS0_jjjjj --------------------------
	.section	.text._ZN17fastertransformer21transform_mask_kernelEP7__half2PKS0_jjjjj,"ax",@progbits
	.align	128
        .global         _ZN17fastertransformer21transform_mask_kernelEP7__half2PKS0_jjjjj
        .type           _ZN17fastertransformer21transform_mask_kernelEP7__half2PKS0_jjjjj,@function
        .size           _ZN17fastertransformer21transform_mask_kernelEP7__half2PKS0_jjjjj,(.L_x_5 - _ZN17fastertransformer21transform_mask_kernelEP7__half2PKS0_jjjjj)
        .other          _ZN17fastertransformer21transform_mask_kernelEP7__half2PKS0_jjjjj,@"STO_CUDA_ENTRY STV_DEFAULT"
_ZN17fastertransformer21transform_mask_kernelEP7__half2PKS0_jjjjj:
.text._ZN17fastertransformer21transform_mask_kernelEP7__half2PKS0_jjjjj:
[----:B------:R-:W-:Y:S08]  /*0000*/  LDC R1, c[0x0][0x37c] ;  /* 0x0000df00ff017b82 */ /* 0x000ff00000000800 */
[----:B------:R-:W0:Y:S01]  /*0010*/  LDC.64 R2, c[0x0][0x390] ;  /* 0x0000e400ff027b82 */ /* 0x000e220000000a00 */
[----:B------:R-:W-:Y:S01]  /*0020*/  IMAD.MOV.U32 R4, RZ, RZ, RZ ;  /* 0x000000ffff047224 */ /* 0x000fe200078e00ff */
[----:B------:R-:W1:Y:S01]  /*0030*/  LDCU.64 UR6, c[0x0][0x358] ;  /* 0x00006b00ff0677ac */ /* 0x000e620008000a00 */
[----:B------:R-:W2:Y:S05]  /*0040*/  LDCU.64 UR8, c[0x0][0x380] ;  /* 0x00007000ff0877ac */ /* 0x000eaa0008000a00 */
[----:B------:R-:W3:Y:S08]  /*0050*/  LDC R9, c[0x0][0x3a0] ;  /* 0x0000e800ff097b82 */ /* 0x000ef00000000800 */
[----:B------:R-:W4:Y:S01]  /*0060*/  S2UR UR4, SR_CTAID.X ;  /* 0x00000000000479c3 */ /* 0x000f220000002500 */
[----:B0-----:R-:W-:-:S04]  /*0070*/  IMAD.SHL.U32 R0, R3, 0x10, RZ ;  /* 0x0000001003007824 */ /* 0x001fc800078e00ff */
        /* <DEDUP_REMOVED lines=8> */
[----:B---3--:R-:W-:-:S05]  /*0100*/  IADD3 R5, PT, PT, R0, -0x1, R9 ;  /* 0xffffffff00057810 */ /* 0x008fca0007ffe009 */
        /* <DEDUP_REMOVED lines=14> */
[----:B------:R-:W3:Y:S01]  /*01f0*/  I2F.RP R7, R13 ;  /* 0x0000000d00077306 */ /* 0x000ee20000209400 */
[----:B0-----:R-:W-:-:S04]  /*0200*/  SHF.R.U32.HI R6, RZ, 0x2, R3 ;  /* 0x00000002ff067819 */ /* 0x001fc80000011603 */
[----:B------:R-:W-:-:S03]  /*0210*/  IABS R14, R6 ;  /* 0x00000006000e7213 */ /* 0x000fc60000000000 */
[----:B---3--:R-:W0:Y:S02]  /*0220*/  MUFU.RCP R7, R7 ;  /* 0x0000000700077308 */ /* 0x008e240000001000 */
[----:B0-----:R-:W-:-:S06]  /*0230*/  IADD3 R10, PT, PT, R7, 0xffffffe, RZ ;  /* 0x0ffffffe070a7810 */ /* 0x001fcc0007ffe0ff */
[----:B------:R0:W3:Y:S02]  /*0240*/  F2I.FTZ.U32.TRUNC.NTZ R11, R10 ;  /* 0x0000000a000b7305 */ /* 0x0000e4000021f000 */
[----:B0-----:R-:W-:Y:S02]  /*0250*/  IMAD.MOV.U32 R10, RZ, RZ, RZ ;  /* 0x000000ffff0a7224 */ /* 0x001fe400078e00ff */
[----:B---3--:R-:W-:-:S04]  /*0260*/  IMAD.MOV R8, RZ, RZ, -R11 ;  /* 0x000000ffff087224 */ /* 0x008fc800078e0a0b */
[----:B------:R-:W-:Y:S01]  /*0270*/  IMAD R15, R8, R13, RZ ;  /* 0x0000000d080f7224 */ /* 0x000fe200078e02ff */
[----:B------:R-:W-:-:S03]  /*0280*/  IABS R8, R5 ;  /* 0x0000000500087213 */ /* 0x000fc60000000000 */
[----:B------:R-:W-:Y:S01]  /*0290*/  IMAD.HI.U32 R11, R11, R15, R10 ;  /* 0x0000000f0b0b7227 */ /* 0x000fe200078e000a */
[----:B------:R-:W-:Y:S01]  /*02a0*/  IADD3 R10, PT, PT, RZ, -R12, RZ ;  /* 0x8000000cff0a7210 */ /* 0x000fe20007ffe0ff */
[----:B------:R-:W0:Y:S01]  /*02b0*/  LDC R15, c[0x0][0x39c] ;  /* 0x0000e700ff0f7b82 */ /* 0x000e220000000800 */
[----:B------:R-:W3:Y:S03]  /*02c0*/  I2F.RP R12, R8 ;  /* 0x00000008000c7306 */ /* 0x000ee60000209400 */
[----:B------:R-:W-:-:S04]  /*02d0*/  IMAD.HI.U32 R7, R11, R14, RZ ;  /* 0x0000000e0b077227 */ /* 0x000fc800078e00ff */
[----:B------:R-:W-:-:S05]  /*02e0*/  IMAD R10, R7, R10, R14 ;  /* 0x0000000a070a7224 */ /* 0x000fca00078e020e */
[----:B------:R-:W-:Y:S01]  /*02f0*/  ISETP.GT.U32.AND P2, PT, R13, R10, PT ;  /* 0x0000000a0d00720c */ /* 0x000fe20003f44070 */
[----:B---3--:R-:W3:-:S12]  /*0300*/  MUFU.RCP R12, R12 ;  /* 0x0000000c000c7308 */ /* 0x008ed80000001000 */
[----:B------:R-:W-:Y:S01]  /*0310*/  @!P2 IMAD.IADD R10, R10, 0x1, -R13 ;  /* 0x000000010a0aa824 */ /* 0x000fe200078e0a0d */
[----:B------:R-:W-:Y:S02]  /*0320*/  @!P2 IADD3 R7, PT, PT, R7, 0x1, RZ ;  /* 0x000000010707a810 */ /* 0x000fe40007ffe0ff */
[----:B------:R-:W-:Y:S02]  /*0330*/  ISETP.NE.AND P2, PT, R9, RZ, PT ;  /* 0x000000ff0900720c */ /* 0x000fe40003f45270 */
[----:B------:R-:W-:Y:S02]  /*0340*/  ISETP.GE.U32.AND P0, PT, R10, R13, PT ;  /* 0x0000000d0a00720c */ /* 0x000fe40003f06070 */
[----:B------:R-:W-:Y:S01]  /*0350*/  LOP3.LUT R10, R6, R9, RZ, 0x3c, !PT ;  /* 0x00000009060a7212 */ /* 0x000fe200078e3cff */
[----:B---3--:R-:W-:-:S03]  /*0360*/  VIADD R11, R12, 0xffffffe ;  /* 0x0ffffffe0c0b7836 */ /* 0x008fc60000000000 */
[----:B------:R-:W-:Y:S02]  /*0370*/  ISETP.GE.AND P1, PT, R10, RZ, PT ;  /* 0x000000ff0a00720c */ /* 0x000fe40003f26270 */
[----:B------:R-:W-:Y:S01]  /*0380*/  IABS R10, R5 ;  /* 0x00000005000a7213 */ /* 0x000fe20000000000 */
[----:B------:R-:W3:Y:S04]  /*0390*/  F2I.FTZ.U32.TRUNC.NTZ R11, R11 ;  /* 0x0000000b000b7305 */ /* 0x000ee8000021f000 */
[----:B------:R-:W-:Y:S02]  /*03a0*/  @P0 VIADD R7, R7, 0x1 ;  /* 0x0000000107070836 */ /* 0x000fe40000000000 */
[----:B------:R-:W-:Y:S02]  /*03b0*/  IMAD.MOV R14, RZ, RZ, -R10 ;  /* 0x000000ffff0e7224 */ /* 0x000fe400078e0a0a */
[----:B------:R-:W-:-:S02]  /*03c0*/  HFMA2 R10, -RZ, RZ, 0, 0 ;  /* 0x00000000ff0a7431 */ /* 0x000fc400000001ff */
[----:B------:R-:W-:Y:S01]  /*03d0*/  @!P1 IMAD.MOV R7, RZ, RZ, -R7 ;  /* 0x000000ffff079224 */ /* 0x000fe200078e0a07 */
[----:B------:R-:W-:Y:S02]  /*03e0*/  @!P2 LOP3.LUT R7, RZ, R9, RZ, 0x33, !PT ;  /* 0x00000009ff07a212 */ /* 0x000fe400078e33ff */
[----:B---3--:R-:W-:-:S03]  /*03f0*/  IADD3 R13, PT, PT, RZ, -R11, RZ ;  /* 0x8000000bff0d7210 */ /* 0x008fc60007ffe0ff */
        /* <DEDUP_REMOVED lines=8> */
[----:B------:R-:W3:Y:S02]  /*0480*/  I2F.U32.RP R13, R2 ;  /* 0x00000002000d7306 */ /* 0x000ee40000209000 */
[----:B------:R-:W-:-:S04]  /*0490*/  IMAD.HI.U32 R9, R10, R11, RZ ;  /* 0x0000000b0a097227 */ /* 0x000fc800078e00ff */
[----:B------:R-:W-:-:S05]  /*04a0*/  IMAD R11, R9, R14, R11 ;  /* 0x0000000e090b7224 */ /* 0x000fca00078e020b */
[----:B------:R-:W-:Y:S01]  /*04b0*/  ISETP.GT.U32.AND P2, PT, R8, R11, PT ;  /* 0x0000000b0800720c */ /* 0x000fe20003f44070 */
[----:B---3--:R-:W3:-:S12]  /*04c0*/  MUFU.RCP R13, R13 ;  /* 0x0000000d000d7308 */ /* 0x008ed80000001000 */
[----:B------:R-:W-:Y:S02]  /*04d0*/  @!P2 IMAD.IADD R11, R11, 0x1, -R8 ;  /* 0x000000010b0ba824 */ /* 0x000fe400078e0a08 */
[----:B------:R-:W-:Y:S01]  /*04e0*/  @!P2 VIADD R9, R9, 0x1 ;  /* 0x000000010909a836 */ /* 0x000fe20000000000 */
[----:B------:R-:W-:Y:S02]  /*04f0*/  ISETP.NE.AND P2, PT, R5, RZ, PT ;  /* 0x000000ff0500720c */ /* 0x000fe40003f45270 */
[----:B------:R-:W-:Y:S02]  /*0500*/  ISETP.GE.U32.AND P0, PT, R11, R8, PT ;  /* 0x000000080b00720c */ /* 0x000fe40003f06070 */
[----:B---3--:R-:W-:-:S04]  /*0510*/  IADD3 R10, PT, PT, R13, 0xffffffe, RZ ;  /* 0x0ffffffe0d0a7810 */ /* 0x008fc80007ffe0ff */
[----:B------:R3:W5:Y:S07]  /*0520*/  F2I.FTZ.U32.TRUNC.NTZ R11, R10 ;  /* 0x0000000a000b7305 */ /* 0x00076e000021f000 */
[----:B------:R-:W-:Y:S01]  /*0530*/  @P0 VIADD R9, R9, 0x1 ;  /* 0x0000000109090836 */ /* 0x000fe20000000000 */
[----:B---3--:R-:W-:-:S04]  /*0540*/  MOV R10, RZ ;  /* 0x000000ff000a7202 */ /* 0x008fc80000000f00 */
[----:B------:R-:W-:Y:S02]  /*0550*/  @!P1 IADD3 R9, PT, PT, -R9, RZ, RZ ;  /* 0x000000ff09099210 */ /* 0x000fe40007ffe1ff */
[----:B------:R-:W-:Y:S01]  /*0560*/  @!P2 LOP3.LUT R9, RZ, R5, RZ, 0x33, !PT ;  /* 0x00000005ff09a212 */ /* 0x000fe200078e33ff */
[----:B-----5:R-:W-:Y:S01]  /*0570*/  IMAD.MOV R13, RZ, RZ, -R11 ;  /* 0x000000ffff0d7224 */ /* 0x020fe200078e0a0b */
[----:B------:R-:W-:-:S03]  /*0580*/  ISETP.NE.U32.AND P2, PT, R2, RZ, PT ;  /* 0x000000ff0200720c */ /* 0x000fc60003f45070 */
[----:B------:R-:W-:Y:S02]  /*0590*/  IMAD R4, R4, R7, R9 ;  /* 0x0000000704047224 */ /* 0x000fe400078e0209 */
[----:B------:R-:W-:Y:S02]  /*05a0*/  IMAD R13, R13, R2, RZ ;  /* 0x000000020d0d7224 */ /* 0x000fe400078e02ff */
[----:B------:R-:W-:Y:S02]  /*05b0*/  IMAD.MOV R4, RZ, RZ, -R4 ;  /* 0x000000ffff047224 */ /* 0x000fe400078e0a04 */
[----:B------:R-:W-:-:S04]  /*05c0*/  IMAD.HI.U32 R10, R11, R13, R10 ;  /* 0x0000000d0b0a7227 */ /* 0x000fc800078e000a */
[----:B------:R-:W-:Y:S02]  /*05d0*/  IMAD R13, R5, R4, R6 ;  /* 0x00000004050d7224 */ /* 0x000fe400078e0206 */
[----:B------:R-:W3:Y:S01]  /*05e0*/  S2R R4, SR_TID.X ;  /* 0x0000000000047919 */ /* 0x000ee20000002100 */
[----:B------:R-:W-:Y:S02]  /*05f0*/  IMAD.SHL.U32 R6, R3, 0x4, RZ ;  /* 0x0000000403067824 */ /* 0x000fe400078e00ff */
[----:B------:R-:W-:-:S03]  /*0600*/  IMAD.HI.U32 R10, R10, R13, RZ ;  /* 0x0000000d0a0a7227 */ /* 0x000fc600078e00ff */
[----:B------:R-:W-:Y:S01]  /*0610*/  LOP3.LUT R11, R6, 0x8, RZ, 0xc0, !PT ;  /* 0x00000008060b7812 */ /* 0x000fe200078ec0ff */
[----:B------:R-:W-:Y:S02]  /*0620*/  IMAD.MOV R5, RZ, RZ, -R10 ;  /* 0x000000ffff057224 */ /* 0x000fe400078e0a0a */
[----:B------:R-:W-:Y:S02]  /*0630*/  IMAD R7, R7, R2, RZ ;  /* 0x0000000207077224 */ /* 0x000fe400078e02ff */
[----:B------:R-:W-:-:S05]  /*0640*/  IMAD R5, R2, R5, R13 ;  /* 0x0000000502057224 */ /* 0x000fca00078e020d */
[----:B------:R-:W-:-:S13]  /*0650*/  ISETP.GE.U32.AND P0, PT, R5, R2, PT ;  /* 0x000000020500720c */ /* 0x000fda0003f06070 */
[----:B------:R-:W-:Y:S01]  /*0660*/  @P0 IMAD.IADD R5, R5, 0x1, -R2 ;  /* 0x0000000105050824 */ /* 0x000fe200078e0a02 */
[----:B------:R-:W-:Y:S01]  /*0670*/  @P0 IADD3 R10, PT, PT, R10, 0x1, RZ ;  /* 0x000000010a0a0810 */ /* 0x000fe20007ffe0ff */
[C---:B---3--:R-:W-:Y:S01]  /*0680*/  IMAD.SHL.U32 R8, R4.reuse, 0x2, RZ ;  /* 0x0000000204087824 */ /* 0x048fe200078e00ff */
[----:B------:R-:W-:Y:S02]  /*0690*/  LEA.HI R6, R4, R11, RZ, 0x1e ;  /* 0x0000000b04067211 */ /* 0x000fe400078ff0ff */
[----:B------:R-:W-:Y:S02]  /*06a0*/  ISETP.GE.U32.AND P1, PT, R5, R2, PT ;  /* 0x000000020500720c */ /* 0x000fe40003f26070 */
[----:B------:R-:W-:Y:S02]  /*06b0*/  SHF.L.U32 R5, R3, 0x3, RZ ;  /* 0x0000000303057819 */ /* 0x000fe400000006ff */
[----:B------:R-:W-:Y:S02]  /*06c0*/  LOP3.LUT R8, R8, 0x6, RZ, 0xc0, !PT ;  /* 0x0000000608087812 */ /* 0x000fe400078ec0ff */
[----:B------:R-:W-:-:S02]  /*06d0*/  LEA R7, R7, R6, 0x4 ;  /* 0x0000000607077211 */ /* 0x000fc400078e20ff */
[----:B------:R-:W-:-:S05]  /*06e0*/  LOP3.LUT R5, R8, 0x8, R5, 0xf8, !PT ;  /* 0x0000000808057812 */ /* 0x000fca00078ef805 */
[----:B------:R-:W-:Y:S01]  /*06f0*/  @P1 IADD3 R10, PT, PT, R10, 0x1, RZ ;  /* 0x000000010a0a1810 */ /* 0x000fe20007ffe0ff */
[----:B------:R-:W-:Y:S01]  /*0700*/  IMAD R5, R0, R9, R5 ;  /* 0x0000000900057224 */ /* 0x000fe200078e0205 */
[----:B------:R-:W-:-:S05]  /*0710*/  @!P2 LOP3.LUT R10, RZ, R2, RZ, 0x33, !PT ;  /* 0x00000002ff0aa212 */ /* 0x000fca00078e33ff */
[----:B------:R-:W-:Y:S02]  /*0720*/  IMAD.MOV R8, RZ, RZ, -R10 ;  /* 0x000000ffff087224 */ /* 0x000fe400078e0a0a */
[----:B------:R-:W-:Y:S02]  /*0730*/  IMAD R5, R10, 0x10, R5 ;  /* 0x000000100a057824 */ /* 0x000fe400078e0205 */
[----:B------:R-:W-:-:S05]  /*0740*/  IMAD R2, R2, R8, R13 ;  /* 0x0000000802027224 */ /* 0x000fca00078e020d */
[----:B------:R-:W-:-:S04]  /*0750*/  LEA R2, R2, R7, 0x4 ;  /* 0x0000000702027211 */ /* 0x000fc800078e20ff */
[----:B------:R-:W-:-:S04]  /*0760*/  VIMNMX.U32 R0, PT, PT, R2, R5, !PT ;  /* 0x0000000502007248 */ /* 0x000fc80007fe0000 */
[----:B0-----:R-:W-:-:S13]  /*0770*/  ISETP.GE.U32.AND P0, PT, R0, R15, PT ;  /* 0x0000000f0000720c */ /* 0x001fda0003f06070 */
[----:B------:R-:W0:Y:S01]  /*0780*/  @!P0 LDC.64 R6, c[0x0][0x388] ;  /* 0x0000e200ff068b82 */ /* 0x000e220000000a00 */
[----:B----4-:R-:W-:Y:S02]  /*0790*/  @!P0 IMAD R0, R15, UR4, RZ ;  /* 0x000000040f008c24 */ /* 0x010fe4000f8e02ff */
[-C--:B------:R-:W-:Y:S02]  /*07a0*/  @!P0 IMAD R5, R2, R15.reuse, R5 ;  /* 0x0000000f02058224 */ /* 0x080fe400078e0205 */
[----:B------:R-:W-:-:S05]  /*07b0*/  @!P0 IMAD R0, R0, R15, RZ ;  /* 0x0000000f00008224 */ /* 0x000fca00078e02ff */
[----:B------:R-:W-:-:S04]  /*07c0*/  @!P0 SHF.R.U32.HI R0, RZ, 0x1, R0 ;  /* 0x00000001ff008819 */ /* 0x000fc80000011600 */
[----:B------:R-:W-:-:S05]  /*07d0*/  @!P0 LEA.HI R5, R5, R0, RZ, 0x1f ;  /* 0x0000000005058211 */ /* 0x000fca00078ff8ff */
[----:B0-----:R-:W-:-:S06]  /*07e0*/  @!P0 IMAD.WIDE.U32 R6, R5, 0x4, R6 ;  /* 0x0000000405068825 */ /* 0x001fcc00078e0006 */
[----:B-1----:R-:W3:Y:S01]  /*07f0*/  @!P0 LDG.E.CONSTANT R6, desc[UR6][R6.64] ;  /* 0x0000000606068981 */ /* 0x002ee2000c1e9900 */
[----:B------:R-:W0:Y:S01]  /*0800*/  LDC R0, c[0x0][0x374] ;  /* 0x0000dd00ff007b82 */ /* 0x000e220000000800 */
[----:B------:R-:W-:Y:S02]  /*0810*/  IMAD R3, R3, 0x20, R4 ;  /* 0x0000002003037824 */ /* 0x000fe400078e0204 */
[----:B------:R-:W-:Y:S02]  /*0820*/  IMAD.MOV.U32 R5, RZ, RZ, 0xf753 ;  /* 0x0000f753ff057424 */ /* 0x000fe400078e00ff */
[----:B0-----:R-:W-:-:S05]  /*0830*/  IMAD R0, R0, UR4, RZ ;  /* 0x0000000400007c24 */ /* 0x001fca000f8e02ff */
[----:B------:R-:W-:Y:S01]  /*0840*/  LEA R3, P1, R0, R3, 0x5 ;  /* 0x0000000300037211 */ /* 0x000fe200078228ff */
[----:B------:R-:W-:-:S03]  /*0850*/  HFMA2 R0, -RZ, RZ, 0, -30000 ;  /* 0x0000f753ff007431 */ /* 0x000fc600000001ff */
[----:B------:R-:W-:Y:S02]  /*0860*/  IADD3.X R4, PT, PT, RZ, RZ, RZ, P1, !PT ;  /* 0x000000ffff047210 */ /* 0x000fe40000ffe4ff */
[----:B------:R-:W-:Y:S02]  /*0870*/  PRMT R0, R0, 0x5410, R5 ;  /* 0x0000541000007816 */ /* 0x000fe40000000005 */
[----:B--2---:R-:W-:-:S04]  /*0880*/  LEA R2, P1, R3, UR8, 0x2 ;  /* 0x0000000803027c11 */ /* 0x004fc8000f8210ff */
[----:B------:R-:W-:Y:S02]  /*0890*/  LEA.HI.X R3, R3, UR9, R4, 0x2, P1 ;  /* 0x0000000903037c11 */ /* 0x000fe400088f1404 */
[----:B---3--:R-:W-:-:S04]  /*08a0*/  @!P0 PRMT R0, R6, 0x7610, R0 ;  /* 0x0000761006008816 */ /* 0x008fc80000000000 */
[----:B------:R-:W-:-:S05]  /*08b0*/  @!P0 PRMT R0, R0, 0x7610, R6 ;  /* 0x0000761000008816 */ /* 0x000fca0000000006 */
[----:B------:R-:W-:Y:S01]  /*08c0*/  STG.E desc[UR6][R2.64], R0 ;  /* 0x0000000002007986 */ /* 0x000fe2000c101906 */
[----:B------:R-:W-:Y:S05]  /*08d0*/  EXIT ;  /* 0x000000000000794d */ /* 0x000fea0003800000 */
.L_x_3:
        /* <DEDUP_REMOVED lines=10> */
.L_x_5:


//--------------------- .nv.global.init           --------------------------
	.section	.nv.global.init,"aw",@progbits
	.align	4
.nv.global.init:
	.type		mrg32k3aM1SubSeq,@object
	.size		mrg32k3aM1SubSeq,(mrg32k3aM2SubSeq - mrg32k3aM1SubSeq)
mrg32k3aM1SubSeq:
        /*0000*/ 	.byte	0x0b, 0xcc, 0xee, 0x04, 0x73, 0x29, 0x8b, 0x6f, 0xf6, 0x53, 0x03, 0xf6, 0x23, 0xf6, 0xea, 0xda
        /* <DEDUP_REMOVED lines=125> */
	.type		mrg32k3aM2SubSeq,@object
	.size		mrg32k3aM2SubSeq,(mrg32k3aM1 - mrg32k3aM2SubSeq)
mrg32k3aM2SubSeq:
        /* <DEDUP_REMOVED lines=126> */
	.type		mrg32k3aM1,@object
	.size		mrg32k3aM1,(mrg32k3aM1Seq - mrg32k3aM1)
mrg32k3aM1:
        /* <DEDUP_REMOVED lines=144> */
	.type		mrg32k3aM1Seq,@object
	.size		mrg32k3aM1Seq,(mrg32k3aM2 - mrg32k3aM1Seq)
mrg32k3aM1Seq:
        /* <DEDUP_REMOVED lines=144> */
	.type		mrg32k3aM2,@object
	.size		mrg32k3aM2,(mrg32k3aM2Seq - mrg32k3aM2)
mrg32k3aM2:
        /* <DEDUP_REMOVED lines=144> */
	.type		mrg32k3aM2Seq,@object
	.size		mrg32k3aM2Seq,(precalc_xorwow_matrix - mrg32k3aM2Seq)
mrg32k3aM2Seq:
        /* <DEDUP_REMOVED lines=144> */
	.type		precalc_xorwow_matrix,@object
	.size		precalc_xorwow_matrix,(precalc_xorwow_offset_matrix - precalc_xorwow_matrix)
precalc_xorwow_matrix:
        /* <DEDUP_REMOVED lines=6400> */
	.type		precalc_xorwow_offset_matrix,@object
	.size		precalc_xorwow_offset_matrix,(.L_1 - precalc_xorwow_offset_matrix)
precalc_xorwow_offset_matrix:
        /* <DEDUP_REMOVED lines=6400> */
.L_1:


//--------------------- .nv.shared.reserved.0     --------------------------
	.section	.nv.shared.reserved.0,"aw",@nobits
	.weak		__nv_reservedSMEM_offset_0_alias
	.size		__nv_reservedSMEM_offset_0_alias, 0, 64
	.other		__nv_reservedSMEM_offset_0_alias,@"STO_CUDA_RESERVED_SHARED STV_DEFAULT"
__nv_reservedSMEM_offset_0_alias:
	.zero		0
	.zero		64


//--------------------- .nv.global                --------------------------
	.section	.nv.global,"aw",@nobits
.nv.global:
	.type		_ZN56_INTERNAL_bdaefb4d_25_transform_mask_kernels_cu_798a90c24cuda3std6ranges3__45__cpo9iter_moveE,@object
	.size		_ZN56_INTERNAL_bdaefb4d_25_transform_mask_kernels_cu_798a90c24cuda3std6ranges3__45__cpo9iter_moveE,(_ZN56_INTERNAL_bdaefb4d_25_transform_mask_kernels_cu_798a90c24cuda3std3__458_GLOBAL__N__bdaefb4d_25_transform_mask_kernels_cu_798a90c26ignoreE - _ZN56_INTERNAL_bdaefb4d_25_transform_mask_kernels_cu_798a90c24cuda3std6ranges3__45__cpo9iter_moveE)
_ZN56_INTERNAL_bdaefb4d_25_transform_mask_kernels_cu_798a90c24cuda3std6ranges3__45__cpo9iter_moveE:
	.zero		1
	.type		_ZN56_INTERNAL_bdaefb4d_25_transform_mask_kernels_cu_798a90c24cuda3std3__458_GLOBAL__N__bdaefb4d_25_transform_mask_kernels_cu_798a90c26ignoreE,@object
	.size		_ZN56_INTERNAL_bdaefb4d_25_transform_mask_kernels_cu_798a90c24cuda3std3__458_GLOBAL__N__bdaefb4d_25_transform_mask_kernels_cu_798a90c26ignoreE,(_ZN56_INTERNAL_bdaefb4d_25_transform_mask_kernels_cu_798a90c24cuda3std3__45__cpo4cendE - _ZN56_INTERNAL_bdaefb4d_25_transform_mask_kernels_cu_798a90c24cuda3std3__458_GLOBAL__N__bdaefb4d_25_transform_mask_kernels_cu_798a90c26ignoreE)
_ZN56_INTERNAL_bdaefb4d_25_transform_mask_kernels_cu_798a90c24cuda3std3__458_GLOBAL__N__bdaefb4d_25_transform_mask_kernels_cu_798a90c26ignoreE:
	.zero		1
	.type		_ZN56_INTERNAL_bdaefb4d_25_transform_mask_kernels_cu_798a90c24cuda3std3__45__cpo4cendE,@object
	.size		_ZN56_INTERNAL_bdaefb4d_25_transform_mask_kernels_cu_798a90c24cuda3std3__45__cpo4cendE,(_ZN56_INTERNAL_bdaefb4d_25_transform_mask_kernels_cu_798a90c24cuda3std3__45__cpo3endE - _ZN56_INTERNAL_bdaefb4d_25_transform_mask_kernels_cu_798a90c24cuda3std3__45__cpo4cendE)
_ZN56_INTERNAL_bdaefb4d_25_transform_mask_kernels_cu_798a90c24cuda3std3__45__cpo4cendE:
	.zero		1
	.type		_ZN56_INTERNAL_bdaefb4d_25_transform_mask_kernels_cu_798a90c24cuda3std3__45__cpo3endE,@object
	.size		_ZN56_INTERNAL_bdaefb4d_25_transform_mask_kernels_cu_798a90c24cuda3std3__45__cpo3endE,(_ZN56_INTERNAL_bdaefb4d_25_transform_mask_kernels_cu_798a90c24cuda3std3__48in_placeE - _ZN56_INTERNAL_bdaefb4d_25_transform_mask_kernels_cu_798a90c24cuda3std3__45__cpo3endE)
_ZN56_INTERNAL_bdaefb4d_25_transform_mask_kernels_cu_798a90c24cuda3std3__45__cpo3endE:
	.zero		1
	.type		_ZN56_INTERNAL_bdaefb4d_25_transform_mask_kernels_cu_798a90c24cuda3std3__48in_placeE,@object
	.size		_ZN56_INTERNAL_bdaefb4d_25_transform_mask_kernels_cu_798a90c24cuda3std3__48in_placeE,(_ZN56_INTERNAL_bdaefb4d_25_transform_mask_kernels_cu_798a90c24cuda3std6ranges3__45__cpo7advanceE - _ZN56_INTERNAL_bdaefb4d_25_transform_mask_kernels_cu_798a90c24cuda3std3__48in_placeE)
_ZN56_INTERNAL_bdaefb4d_25_transform_mask_kernels_cu_798a90c24cuda3std3__48in_placeE:
	.zero		1
	.type		_ZN56_INTERNAL_bdaefb4d_25_transform_mask_kernels_cu_798a90c24cuda3std6ranges3__45__cpo7advanceE,@object
	.size		_ZN56_INTERNAL_bdaefb4d_25_transform_mask_kernels_cu_798a90c24cuda3std6ranges3__45__cpo7advanceE,(_ZN56_INTERNAL_bdaefb4d_25_transform_mask_kernels_cu_798a90c24cuda3std3__45__cpo5beginE - _ZN56_INTERNAL_bdaefb4d_25_transform_mask_kernels_cu_798a90c24cuda3std6ranges3__45__cpo7advanceE)
_ZN56_INTERNAL_bdaefb4d_25_transform_mask_kernels_cu_798a90c24cuda3std6ranges3__45__cpo7advanceE:
	.zero		1
	.type		_ZN56_INTERNAL_bdaefb4d_25_transform_mask_kernels_cu_798a90c24cuda3std3__45__cpo5beginE,@object
	.size		_ZN56_INTERNAL_bdaefb4d_25_transform_mask_kernels_cu_798a90c24cuda3std3__45__cpo5beginE,(_ZN56_INTERNAL_bdaefb4d_25_transform_mask_kernels_cu_798a90c24cuda3std3__419piecewise_constructE - _ZN56_INTERNAL_bdaefb4d_25_transform_mask_kernels_cu_798a90c24cuda3std3__45__cpo5beginE)
_ZN56_INTERNAL_bdaefb4d_25_transform_mask_kernels_cu_798a90c24cuda3std3__45__cpo5beginE:
	.zero		1
	.type		_ZN56_INTERNAL_bdaefb4d_25_transform_mask_kernels_cu_798a90c24cuda3std3__419piecewise_constructE,@object
	.size		_ZN56_INTERNAL_bdaefb4d_25_transform_mask_kernels_cu_798a90c24cuda3std3__419piecewise_constructE,(_ZN56_INTERNAL_bdaefb4d_25_transform_mask_kernels_cu_798a90c24cuda3std3__45__cpo6cbeginE - _ZN56_INTERNAL_bdaefb4d_25_transform_mask_kernels_cu_798a90c24cuda3std3__419piecewise_constructE)
_ZN56_INTERNAL_bdaefb4d_25_transform_mask_kernels_cu_798a90c24cuda3std3__419piecewise_constructE:
	.zero		1
	.type		_ZN56_INTERNAL_bdaefb4d_25_transform_mask_kernels_cu_798a90c24cuda3std3__45__cpo6cbeginE,@object
	.size		_ZN56_INTERNAL_bdaefb4d_25_transform_mask_kernels_cu_798a90c24cuda3std3__45__cpo6cbeginE,(_ZN56_INTERNAL_bdaefb4d_25_transform_mask_kernels_cu_798a90c24cuda3std6ranges3__45__cpo4swapE - _ZN56_INTERNAL_bdaefb4d_25_transform_mask_kernels_cu_798a90c24cuda3std3__45__cpo6cbeginE)
_ZN56_INTERNAL_bdaefb4d_25_transform_mask_kernels_cu_798a90c24cuda3std3__45__cpo6cbeginE:
	.zero		1
	.type		_ZN56_INTERNAL_bdaefb4d_25_transform_mask_kernels_cu_798a90c24cuda3std6ranges3__45__cpo4swapE,@object
	.size		_ZN56_INTERNAL_bdaefb4d_25_transform_mask_kernels_cu_798a90c24cuda3std6ranges3__45__cpo4swapE,(.L_16 - _ZN56_INTERNAL_bdaefb4d_25_transform_mask_kernels_cu_798a90c24cuda3std6ranges3__45__cpo4swapE)
_ZN56_INTERNAL_bdaefb4d_25_transform_mask_kernels_cu_798a90c24cuda3std6ranges3__45__cpo4swapE:
	.zero		1
.L_16:


//--------------------- .nv.constant0._ZN17fastertransformer21transform_mask_kernelEP6__halfPKS0_jjjjj --------------------------
	.section	.nv.constant0._ZN17fastertransformer21transform_mask_kernelEP6__halfPKS0_jjjjj,"a",@progbits
	.sectionflags	@""
	.align	4
.nv.constant0._ZN17fastertransformer21transform_mask_kernelEP6__halfPKS0_jjjjj:
	.zero		932


//--------------------- .nv.constant0._ZN17fastertransformer21transform_mask_kernelEP7__half2PKS0_jjjjj --------------------------
	.section	.nv.constant0._ZN17fastertransformer21transform_mask_kernelEP7__half2PKS0_jjjjj,"a",@progbits
	.sectionflags	@""
	.align	4
.nv.constant0._ZN17fastertransformer21transform_mask_kernelEP7__half2PKS0_jjjjj:
	.zero		932


//--------------------- SYMBOLS --------------------------

	.type		.nv.reservedSmem.offset0,@object
	.size		.nv.reservedSmem.offset0,0x4
